	.headerflags	@"EF_CUDA_TEXMODE_UNIFIED EF_CUDA_64BIT_ADDRESS EF_CUDA_ACCELERATORS EF_CUDA_SM90 EF_CUDA_VIRTUAL_SM(EF_CUDA_SM90)"
	.elftype	@"ET_EXEC"


//--------------------- .nv.info                  --------------------------
	.section	.nv.info,"",@"SHT_CUDA_INFO"
	.align	4


	//----- nvinfo : EIATTR_REGCOUNT
	.align		4
        /*0000*/ 	.byte	0x04, 0x2f
        /*0002*/ 	.short	(.L_2 - .L_1)
	.align		4
.L_1:
        /*0004*/ 	.word	index@(triton_poi_fused_native_group_norm_relu_7)
        /*0008*/ 	.word	0x00000024


	//----- nvinfo : EIATTR_MIN_STACK_SIZE
	.align		4
.L_2:
        /*000c*/ 	.byte	0x04, 0x12
        /*000e*/ 	.short	(.L_4 - .L_3)
	.align		4
.L_3:
        /*0010*/ 	.word	index@(triton_poi_fused_native_group_norm_relu_7)
        /*0014*/ 	.word	0x00000000


	//----- nvinfo : EIATTR_FRAME_SIZE
	.align		4
.L_4:
        /*0018*/ 	.byte	0x04, 0x11
        /*001a*/ 	.short	(.L_6 - .L_5)
	.align		4
.L_5:
        /*001c*/ 	.word	index@(triton_poi_fused_native_group_norm_relu_7)
        /*0020*/ 	.word	0x00000000


	//----- nvinfo : EIATTR_MIN_STACK_SIZE
	.align		4
.L_6:
        /*0024*/ 	.byte	0x04, 0x12
        /*0026*/ 	.short	(.L_8 - .L_7)
	.align		4
.L_7:
        /*0028*/ 	.word	index@(triton_poi_fused_native_group_norm_relu_7)
        /*002c*/ 	.word	0x00000000
.L_8:


//--------------------- .nv.info.triton_poi_fused_native_group_norm_relu_7 --------------------------
	.section	.nv.info.triton_poi_fused_native_group_norm_relu_7,"",@"SHT_CUDA_INFO"
	.sectionflags	@""
	.align	4


	//----- nvinfo : EIATTR_CUDA_API_VERSION
	.align		4
        /*0000*/ 	.byte	0x04, 0x37
        /*0002*/ 	.short	(.L_10 - .L_9)
.L_9:
        /*0004*/ 	.word	0x0000007c


	//----- nvinfo : EIATTR_KPARAM_INFO
	.align		4
.L_10:
        /*0008*/ 	.byte	0x04, 0x17
        /*000a*/ 	.short	(.L_12 - .L_11)
.L_11:
        /*000c*/ 	.word	0x00000000
        /*0010*/ 	.short	0x0006
        /*0012*/ 	.short	0x0030
        /*0014*/ 	.byte	0x00, 0xf0, 0x11, 0x00


	//----- nvinfo : EIATTR_KPARAM_INFO
	.align		4
.L_12:
        /*0018*/ 	.byte	0x04, 0x17
        /*001a*/ 	.short	(.L_14 - .L_13)
.L_13:
        /*001c*/ 	.word	0x00000000
        /*0020*/ 	.short	0x0005
        /*0022*/ 	.short	0x0028
        /*0024*/ 	.byte	0x00, 0xf4, 0x21, 0x00


	//----- nvinfo : EIATTR_KPARAM_INFO
	.align		4
.L_14:
        /*0028*/ 	.byte	0x04, 0x17
        /*002a*/ 	.short	(.L_16 - .L_15)
.L_15:
        /*002c*/ 	.word	0x00000000
        /*0030*/ 	.short	0x0004
        /*0032*/ 	.short	0x0020
        /*0034*/ 	.byte	0x00, 0xf4, 0x21, 0x00


	//----- nvinfo : EIATTR_KPARAM_INFO
	.align		4
.L_16:
        /*0038*/ 	.byte	0x04, 0x17
        /*003a*/ 	.short	(.L_18 - .L_17)
.L_17:
        /*003c*/ 	.word	0x00000000
        /*0040*/ 	.short	0x0003
        /*0042*/ 	.short	0x0018
        /*0044*/ 	.byte	0x00, 0xf4, 0x21, 0x00


	//----- nvinfo : EIATTR_KPARAM_INFO
	.align		4
.L_18:
        /*0048*/ 	.byte	0x04, 0x17
        /*004a*/ 	.short	(.L_20 - .L_19)
.L_19:
        /*004c*/ 	.word	0x00000000
        /*0050*/ 	.short	0x0002
        /*0052*/ 	.short	0x0010
        /*0054*/ 	.byte	0x00, 0xf4, 0x21, 0x00


	//----- nvinfo : EIATTR_KPARAM_INFO
	.align		4
.L_20:
        /*0058*/ 	.byte	0x04, 0x17
        /*005a*/ 	.short	(.L_22 - .L_21)
.L_21:
        /*005c*/ 	.word	0x00000000
        /*0060*/ 	.short	0x0001
        /*0062*/ 	.short	0x0008
        /*0064*/ 	.byte	0x00, 0xf4, 0x21, 0x00


	//----- nvinfo : EIATTR_KPARAM_INFO
	.align		4
.L_22:
        /*0068*/ 	.byte	0x04, 0x17
        /*006a*/ 	.short	(.L_24 - .L_23)
.L_23:
        /*006c*/ 	.word	0x00000000
        /*0070*/ 	.short	0x0000
        /*0072*/ 	.short	0x0000
        /*0074*/ 	.byte	0x00, 0xf4, 0x21, 0x00


	//----- nvinfo : EIATTR_SPARSE_MMA_MASK
	.align		4
.L_24:
        /*0078*/ 	.byte	0x03, 0x50
        /*007a*/ 	.short	0x0000


	//----- nvinfo : EIATTR_MAXREG_COUNT
	.align		4
        /*007c*/ 	.byte	0x03, 0x1b
        /*007e*/ 	.short	0x00ff


	//----- nvinfo : EIATTR_EXIT_INSTR_OFFSETS
	.align		4
        /*0080*/ 	.byte	0x04, 0x1c
        /*0082*/ 	.short	(.L_26 - .L_25)


	//   ....[0]....
.L_25:
        /*0084*/ 	.word	0x000009f0


	//----- nvinfo : EIATTR_REQNTID
	.align		4
.L_26:
        /*0088*/ 	.byte	0x04, 0x10
        /*008a*/ 	.short	(.L_28 - .L_27)
.L_27:
        /*008c*/ 	.word	0x00000080
        /*0090*/ 	.word	0x00000001
        /*0094*/ 	.word	0x00000001


	//----- nvinfo : EIATTR_CBANK_PARAM_SIZE
	.align		4
.L_28:
        /*0098*/ 	.byte	0x03, 0x19
        /*009a*/ 	.short	0x0034


	//----- nvinfo : EIATTR_PARAM_CBANK
	.align		4
        /*009c*/ 	.byte	0x04, 0x0a
        /*009e*/ 	.short	(.L_30 - .L_29)
	.align		4
.L_29:
        /*00a0*/ 	.word	index@(.nv.constant0.triton_poi_fused_native_group_norm_relu_7)
        /*00a4*/ 	.short	0x0210
        /*00a6*/ 	.short	0x0034


	//----- nvinfo : EIATTR_SW_WAR
	.align		4
.L_30:
        /*00a8*/ 	.byte	0x04, 0x36
        /*00aa*/ 	.short	(.L_32 - .L_31)
.L_31:
        /*00ac*/ 	.word	0x00000008
.L_32:


//--------------------- .nv.callgraph             --------------------------
	.section	.nv.callgraph,"",@"SHT_CUDA_CALLGRAPH"
	.align	4
	.sectionentsize	8
	.align		4
        /*0000*/ 	.word	0x00000000
	.align		4
        /*0004*/ 	.word	0xffffffff
	.align		4
        /*0008*/ 	.word	0x00000000
	.align		4
        /*000c*/ 	.word	0xfffffffe
	.align		4
        /*0010*/ 	.word	0x00000000
	.align		4
        /*0014*/ 	.word	0xfffffffd
	.align		4
        /*0018*/ 	.word	0x00000000
	.align		4
        /*001c*/ 	.word	0xfffffffc


//--------------------- .nv.constant4             --------------------------
	.section	.nv.constant4,"a",@progbits
	.align	8
	.align		8
.nv.constant4:
        /*0000*/ 	.dword	_$_str


//--------------------- .text.triton_poi_fused_native_group_norm_relu_7 --------------------------
	.section	.text.triton_poi_fused_native_group_norm_relu_7,"ax",@progbits
	.align	128
        .global         triton_poi_fused_native_group_norm_relu_7
        .type           triton_poi_fused_native_group_norm_relu_7,@function
        .size           triton_poi_fused_native_group_norm_relu_7,(.L_x_1 - triton_poi_fused_native_group_norm_relu_7)
        .other          triton_poi_fused_native_group_norm_relu_7,@"STO_CUDA_ENTRY STV_DEFAULT"
triton_poi_fused_native_group_norm_relu_7:
.text.triton_poi_fused_native_group_norm_relu_7:
[----:B------:R-:W-:Y:S01]  /*0000*/  LDC R1, c[0x0][0x28] ;  /* 0x00000a00ff017b82 */ /* 0x000fe20000000800 */
[----:B------:R-:W1:Y:S01]  /*0010*/  S2R R0, SR_TID.X ;  /* 0x0000000000007919 */ /* 0x000e620000002100 */
[----:B------:R-:W-:Y:S01]  /*0020*/  ULDC.64 UR4, c[0x0][0x208] ;  /* 0x0000820000047ab9 */ /* 0x000fe20000000a00 */
[----:B------:R-:W2:Y:S01]  /*0030*/  S2R R3, SR_CTAID.X ;  /* 0x0000000000037919 */ /* 0x000ea20000002500 */
[----:B-1----:R-:W-:-:S04]  /*0040*/  SHF.L.U32 R0, R0, 0x2, RZ ;  /* 0x0000000200007819 */ /* 0x002fc800000006ff */
[----:B------:R-:W-:Y:S02]  /*0050*/  LOP3.LUT R0, R0, 0x1fc, RZ, 0xc0, !PT ;  /* 0x000001fc00007812 */ /* 0x000fe400078ec0ff */
[----:B--2---:R-:W-:Y:S02]  /*0060*/  SHF.R.S32.HI R29, RZ, 0x15, R3 ;  /* 0x00000015ff1d7819 */ /* 0x004fe40000011403 */
[----:B------:R-:W-:Y:S02]  /*0070*/  LEA R0, R3, R0, 0xa ;  /* 0x0000000003007211 */ /* 0x000fe400078e50ff */
[----:B------:R-:W-:Y:S02]  /*0080*/  SGXT R29, R29, 0x1 ;  /* 0x000000011d1d781a */ /* 0x000fe40000000200 */
[----:B------:R-:W-:Y:S01]  /*0090*/  IADD3 R4, R0, 0x2, RZ ;  /* 0x0000000200047810 */ /* 0x000fe20007ffe0ff */
[----:B------:R-:W-:Y:S01]  /*00a0*/  VIADD R2, R0, 0x1 ;  /* 0x0000000100027836 */ /* 0x000fe20000000000 */
[----:B------:R-:W-:-:S02]  /*00b0*/  LEA.HI R16, R29, R0, RZ, 0x10 ;  /* 0x000000001d107211 */ /* 0x000fc400078f80ff */
[C---:B------:R-:W-:Y:S02]  /*00c0*/  LEA.HI R6, R29.reuse, R4, RZ, 0x6 ;  /* 0x000000041d067211 */ /* 0x040fe400078f30ff */
[----:B------:R-:W-:Y:S02]  /*00d0*/  LEA.HI R3, R29, R2, RZ, 0x6 ;  /* 0x000000021d037211 */ /* 0x000fe400078f30ff */
[----:B------:R-:W-:Y:S02]  /*00e0*/  LOP3.LUT R7, R6, 0xc0, RZ, 0xc0, !PT ;  /* 0x000000c006077812 */ /* 0x000fe400078ec0ff */
[----:B------:R-:W-:Y:S02]  /*00f0*/  LOP3.LUT R5, R3, 0xffc0, RZ, 0xc0, !PT ;  /* 0x0000ffc003057812 */ /* 0x000fe400078ec0ff */
[----:B------:R-:W-:Y:S01]  /*0100*/  LEA.HI R3, R29, R0, RZ, 0x6 ;  /* 0x000000001d037211 */ /* 0x000fe200078f30ff */
[----:B------:R-:W-:Y:S01]  /*0110*/  IMAD.IADD R7, R4, 0x1, -R7 ;  /* 0x0000000104077824 */ /* 0x000fe200078e0a07 */
[----:B------:R-:W-:Y:S01]  /*0120*/  SHF.R.S32.HI R14, RZ, 0x10, R16 ;  /* 0x00000010ff0e7819 */ /* 0x000fe20000011410 */
[----:B------:R-:W-:Y:S01]  /*0130*/  IMAD.IADD R5, R2, 0x1, -R5 ;  /* 0x0000000102057824 */ /* 0x000fe200078e0a05 */
[----:B------:R-:W-:-:S02]  /*0140*/  LOP3.LUT R3, R3, 0xffffffc0, RZ, 0xc0, !PT ;  /* 0xffffffc003037812 */ /* 0x000fc400078ec0ff */
[----:B------:R-:W-:Y:S02]  /*0150*/  PRMT R9, R7, 0x8880, RZ ;  /* 0x0000888007097816 */ /* 0x000fe400000000ff */
[----:B------:R-:W-:Y:S02]  /*0160*/  LOP3.LUT R2, R5, 0x80, RZ, 0xc0, !PT ;  /* 0x0000008005027812 */ /* 0x000fe400078ec0ff */
[----:B------:R-:W-:Y:S02]  /*0170*/  IADD3 R12, R0, -R3, RZ ;  /* 0x80000003000c7210 */ /* 0x000fe40007ffe0ff */
[----:B------:R-:W-:Y:S02]  /*0180*/  LEA.HI R6, R2, R5, RZ, 0x19 ;  /* 0x0000000502067211 */ /* 0x000fe400078fc8ff */
[----:B------:R-:W1:Y:S01]  /*0190*/  LDC.64 R2, c[0x0][0x218] ;  /* 0x00008600ff027b82 */ /* 0x000e620000000a00 */
[----:B------:R-:W-:Y:S02]  /*01a0*/  PRMT R8, R12, 0x8880, RZ ;  /* 0x000088800c087816 */ /* 0x000fe400000000ff */
[----:B------:R-:W-:-:S02]  /*01b0*/  PRMT R7, R6, 0x8880, RZ ;  /* 0x0000888006077816 */ /* 0x000fc400000000ff */
[----:B------:R-:W-:Y:S02]  /*01c0*/  MOV R6, R8 ;  /* 0x0000000800067202 */ /* 0x000fe40000000f00 */
[----:B------:R-:W-:Y:S01]  /*01d0*/  MOV R8, R9 ;  /* 0x0000000900087202 */ /* 0x000fe20000000f00 */
[----:B------:R-:W2:Y:S01]  /*01e0*/  LDC.64 R4, c[0x0][0x210] ;  /* 0x00008400ff047b82 */ /* 0x000ea20000000a00 */
[----:B------:R-:W-:Y:S02]  /*01f0*/  SHF.R.S32.HI R6, RZ, 0x1, R6 ;  /* 0x00000001ff067819 */ /* 0x000fe40000011406 */
[----:B------:R-:W-:Y:S02]  /*0200*/  SHF.R.S32.HI R8, RZ, 0x1, R8 ;  /* 0x00000001ff087819 */ /* 0x000fe40000011408 */
[----:B------:R-:W-:Y:S02]  /*0210*/  SHF.R.S32.HI R7, RZ, 0x1, R7 ;  /* 0x00000001ff077819 */ /* 0x000fe40000011407 */
[----:B------:R-:W-:-:S02]  /*0220*/  PRMT R31, R6, 0x9910, RZ ;  /* 0x00009910061f7816 */ /* 0x000fc400000000ff */
[----:B------:R-:W-:Y:S02]  /*0230*/  PRMT R15, R8, 0x9910, RZ ;  /* 0x00009910080f7816 */ /* 0x000fe400000000ff */
[----:B------:R-:W-:Y:S01]  /*0240*/  PRMT R13, R7, 0x9910, RZ ;  /* 0x00009910070d7816 */ /* 0x000fe200000000ff */
[C---:B------:R-:W-:Y:S01]  /*0250*/  IMAD R19, R14.reuse, 0x20, R31 ;  /* 0x000000200e137824 */ /* 0x040fe200078e021f */
[C---:B------:R-:W-:Y:S02]  /*0260*/  LEA R27, R14.reuse, R15, 0x5 ;  /* 0x0000000f0e1b7211 */ /* 0x040fe400078e28ff */
[----:B------:R-:W-:Y:S01]  /*0270*/  LEA R23, R14, R13, 0x5 ;  /* 0x0000000d0e177211 */ /* 0x000fe200078e28ff */
[----:B-1----:R-:W-:-:S04]  /*0280*/  IMAD.WIDE R20, R19, 0x4, R2 ;  /* 0x0000000413147825 */ /* 0x002fc800078e0202 */
[----:B------:R-:W-:Y:S02]  /*0290*/  IMAD.WIDE R6, R27, 0x4, R2 ;  /* 0x000000041b067825 */ /* 0x000fe400078e0202 */
[----:B------:R-:W3:Y:S02]  /*02a0*/  LDG.E.EL R21, desc[UR4][R20.64] ;  /* 0x0000000414157981 */ /* 0x000ee4000c2e1900 */
[C---:B--2---:R-:W-:Y:S02]  /*02b0*/  IMAD.WIDE R4, R0.reuse, 0x4, R4 ;  /* 0x0000000400047825 */ /* 0x044fe400078e0204 */
[----:B------:R1:W2:Y:S02]  /*02c0*/  LDG.E.EL R17, desc[UR4][R6.64] ;  /* 0x0000000406117981 */ /* 0x0002a4000c2e1900 */
[----:B------:R-:W-:Y:S02]  /*02d0*/  IMAD.WIDE R24, R23, 0x4, R2 ;  /* 0x0000000417187825 */ /* 0x000fe400078e0202 */
[----:B------:R-:W2:Y:S04]  /*02e0*/  LDG.E.128 R8, desc[UR4][R4.64] ;  /* 0x0000000404087981 */ /* 0x000ea8000c1e1d00 */
[----:B------:R4:W5:Y:S01]  /*02f0*/  LDG.E.EL R24, desc[UR4][R24.64] ;  /* 0x0000000418187981 */ /* 0x000962000c2e1900 */
[----:B------:R-:W-:-:S05]  /*0300*/  VIADD R18, R0, 0x3 ;  /* 0x0000000300127836 */ /* 0x000fca0000000000 */
[----:B------:R-:W-:-:S04]  /*0310*/  LEA.HI R29, R29, R18, RZ, 0x6 ;  /* 0x000000121d1d7211 */ /* 0x000fc800078f30ff */
[----:B------:R-:W-:-:S04]  /*0320*/  LOP3.LUT R29, R29, 0xffc0, RZ, 0xc0, !PT ;  /* 0x0000ffc01d1d7812 */ /* 0x000fc800078ec0ff */
[----:B------:R-:W-:-:S04]  /*0330*/  IADD3 R29, R18, -R29, RZ ;  /* 0x8000001d121d7210 */ /* 0x000fc80007ffe0ff */
[----:B------:R-:W-:-:S04]  /*0340*/  LOP3.LUT R18, R29, 0x80, RZ, 0xc0, !PT ;  /* 0x000000801d127812 */ /* 0x000fc800078ec0ff */
[----:B------:R-:W-:-:S04]  /*0350*/  LEA.HI R18, R18, R29, RZ, 0x19 ;  /* 0x0000001d12127211 */ /* 0x000fc800078fc8ff */
[----:B------:R-:W-:-:S04]  /*0360*/  PRMT R18, R18, 0x8880, RZ ;  /* 0x0000888012127816 */ /* 0x000fc800000000ff */
[----:B-1----:R-:W-:Y:S02]  /*0370*/  SHF.R.S32.HI R6, RZ, 0x1, R18 ;  /* 0x00000001ff067819 */ /* 0x002fe40000011412 */
[----:B------:R-:W-:Y:S02]  /*0380*/  IADD3 R16, R16, 0x200, RZ ;  /* 0x0000020010107810 */ /* 0x000fe40007ffe0ff */
[----:B------:R-:W-:Y:S02]  /*0390*/  PRMT R29, R6, 0x9910, RZ ;  /* 0x00009910061d7816 */ /* 0x000fe400000000ff */
[----:B------:R-:W-:Y:S02]  /*03a0*/  SHF.R.S32.HI R16, RZ, 0x10, R16 ;  /* 0x00000010ff107819 */ /* 0x000fe40000011410 */
[----:B----4-:R-:W-:Y:S02]  /*03b0*/  LEA R25, R14, R29, 0x5 ;  /* 0x0000001d0e197211 */ /* 0x010fe400078e28ff */
[----:B------:R-:W-:-:S02]  /*03c0*/  LEA R22, R16, R15, 0x5 ;  /* 0x0000000f10167211 */ /* 0x000fc400078e28ff */
[----:B------:R-:W-:Y:S01]  /*03d0*/  LEA R15, R16, R29, 0x5 ;  /* 0x0000001d100f7211 */ /* 0x000fe200078e28ff */
[----:B------:R-:W-:-:S04]  /*03e0*/  IMAD.WIDE R28, R25, 0x4, R2 ;  /* 0x00000004191c7825 */ /* 0x000fc800078e0202 */
[----:B------:R-:W-:Y:S01]  /*03f0*/  IMAD R7, R16, 0x20, R13 ;  /* 0x0000002010077824 */ /* 0x000fe200078e020d */
[----:B------:R1:W4:Y:S03]  /*0400*/  LDG.E.EL R18, desc[UR4][R28.64] ;  /* 0x000000041c127981 */ /* 0x000326000c2e1900 */
[----:B-1----:R-:W-:-:S05]  /*0410*/  IMAD.WIDE R28, R7, 0x4, R2 ;  /* 0x00000004071c7825 */ /* 0x002fca00078e0202 */
[----:B------:R1:W4:Y:S02]  /*0420*/  LDG.E.EL R14, desc[UR4][R28.64] ;  /* 0x000000041c0e7981 */ /* 0x000324000c2e1900 */
[----:B-1----:R-:W1:Y:S01]  /*0430*/  LDC.64 R28, c[0x0][0x220] ;  /* 0x00008800ff1c7b82 */ /* 0x002e620000000a00 */
[----:B------:R-:W-:Y:S02]  /*0440*/  IMAD R6, R16, 0x20, R31 ;  /* 0x0000002010067824 */ /* 0x000fe400078e021f */
[----:B------:R-:W-:-:S04]  /*0450*/  IMAD.WIDE R30, R22, 0x4, R2 ;  /* 0x00000004161e7825 */ /* 0x000fc800078e0202 */
[--C-:B------:R-:W-:Y:S01]  /*0460*/  IMAD.WIDE R32, R6, 0x4, R2.reuse ;  /* 0x0000000406207825 */ /* 0x100fe200078e0202 */
[----:B------:R-:W4:Y:S03]  /*0470*/  LDG.E.EL R13, desc[UR4][R30.64] ;  /* 0x000000041e0d7981 */ /* 0x000f26000c2e1900 */
[----:B------:R-:W-:Y:S01]  /*0480*/  IMAD.WIDE R2, R15, 0x4, R2 ;  /* 0x000000040f027825 */ /* 0x000fe200078e0202 */
[----:B------:R-:W4:Y:S05]  /*0490*/  LDG.E.EL R20, desc[UR4][R32.64] ;  /* 0x0000000420147981 */ /* 0x000f2a000c2e1900 */
[----:B------:R3:W4:Y:S01]  /*04a0*/  LDG.E.EL R2, desc[UR4][R2.64] ;  /* 0x0000000402027981 */ /* 0x000722000c2e1900 */
[----:B-1----:R-:W-:-:S04]  /*04b0*/  IMAD.WIDE R26, R27, 0x4, R28 ;  /* 0x000000041b1a7825 */ /* 0x002fc800078e021c */
[----:B--2---:R-:W-:Y:S01]  /*04c0*/  FADD R16, R10, -R17 ;  /* 0x800000110a107221 */ /* 0x004fe20000000000 */
[----:B---3--:R-:W-:Y:S02]  /*04d0*/  FADD R3, R8, -R21 ;  /* 0x8000001508037221 */ /* 0x008fe40000000000 */
[----:B------:R1:W2:Y:S01]  /*04e0*/  LDG.E.EL R21, desc[UR4][R26.64] ;  /* 0x000000041a157981 */ /* 0x0002a2000c2e1900 */
[----:B-----5:R-:W-:Y:S01]  /*04f0*/  FADD R17, R9, -R24 ;  /* 0x8000001809117221 */ /* 0x020fe20000000000 */
[----:B------:R-:W-:-:S05]  /*0500*/  IMAD.WIDE R8, R19, 0x4, R28 ;  /* 0x0000000413087825 */ /* 0x000fca00078e021c */
[----:B------:R3:W5:Y:S01]  /*0510*/  LDG.E.EL R19, desc[UR4][R8.64] ;  /* 0x0000000408137981 */ /* 0x000762000c2e1900 */
[----:B------:R-:W-:-:S04]  /*0520*/  IMAD.WIDE R24, R25, 0x4, R28 ;  /* 0x0000000419187825 */ /* 0x000fc800078e021c */
[--C-:B-1----:R-:W-:Y:S02]  /*0530*/  IMAD.WIDE R26, R6, 0x4, R28.reuse ;  /* 0x00000004061a7825 */ /* 0x102fe400078e021c */
[----:B------:R-:W5:Y:S02]  /*0540*/  LDG.E.EL R24, desc[UR4][R24.64] ;  /* 0x0000000418187981 */ /* 0x000f64000c2e1900 */
[--C-:B---3--:R-:W-:Y:S02]  /*0550*/  IMAD.WIDE R8, R23, 0x4, R28.reuse ;  /* 0x0000000417087825 */ /* 0x108fe400078e021c */
[----:B------:R-:W3:Y:S04]  /*0560*/  LDG.E.EL R27, desc[UR4][R26.64] ;  /* 0x000000041a1b7981 */ /* 0x000ee8000c2e1900 */
[----:B------:R1:W3:Y:S02]  /*0570*/  LDG.E.EL R23, desc[UR4][R8.64] ;  /* 0x0000000408177981 */ /* 0x0002e4000c2e1900 */
[----:B01----:R-:W-:-:S02]  /*0580*/  IMAD.WIDE R8, R7, 0x4, R28 ;  /* 0x0000000407087825 */ /* 0x003fc400078e021c */
[----:B------:R-:W3:Y:S04]  /*0590*/  LDG.E.128 R4, desc[UR4][R4.64+0x800] ;  /* 0x0008000404047981 */ /* 0x000ee8000c1e1d00 */
[----:B------:R0:W3:Y:S02]  /*05a0*/  LDG.E.EL R25, desc[UR4][R8.64] ;  /* 0x0000000408197981 */ /* 0x0000e4000c2e1900 */
[----:B0-----:R-:W-:-:S04]  /*05b0*/  IMAD.WIDE R8, R22, 0x4, R28 ;  /* 0x0000000416087825 */ /* 0x001fc800078e021c */
[----:B------:R-:W-:Y:S02]  /*05c0*/  IMAD.WIDE R28, R15, 0x4, R28 ;  /* 0x000000040f1c7825 */ /* 0x000fe400078e021c */
[----:B------:R0:W3:Y:S04]  /*05d0*/  LDG.E.EL R15, desc[UR4][R8.64] ;  /* 0x00000004080f7981 */ /* 0x0000e8000c2e1900 */
[----:B------:R1:W3:Y:S01]  /*05e0*/  LDG.E.EL R26, desc[UR4][R28.64] ;  /* 0x000000041c1a7981 */ /* 0x0002e2000c2e1900 */
[----:B0-----:R-:W0:Y:S08]  /*05f0*/  LDC.64 R8, c[0x0][0x228] ;  /* 0x00008a00ff087b82 */ /* 0x001e300000000a00 */
[----:B-1----:R-:W1:Y:S01]  /*0600*/  LDC.64 R28, c[0x0][0x230] ;  /* 0x00008c00ff1c7b82 */ /* 0x002e620000000a00 */
[----:B------:R-:W-:Y:S01]  /*0610*/  HFMA2.MMA R10, -RZ, RZ, 0.75, 0 ;  /* 0x3a000000ff0a7435 */ /* 0x000fe200000001ff */
[----:B----4-:R-:W-:Y:S01]  /*0620*/  FADD R18, R11, -R18 ;  /* 0x800000120b127221 */ /* 0x010fe20000000000 */
[----:B0-----:R-:W-:-:S08]  /*0630*/  IMAD.WIDE R8, R12, 0x4, R8 ;  /* 0x000000040c087825 */ /* 0x001fd000078e0208 */
[-C--:B--2---:R-:W-:Y:S01]  /*0640*/  FFMA R21, R21, R10.reuse, 9.9999997473787516356e-06 ;  /* 0x3727c5ac15157423 */ /* 0x084fe2000000000a */
[-C--:B-----5:R-:W-:Y:S01]  /*0650*/  FFMA R19, R19, R10.reuse, 9.9999997473787516356e-06 ;  /* 0x3727c5ac13137423 */ /* 0x0a0fe2000000000a */
[-C--:B------:R-:W-:Y:S01]  /*0660*/  FFMA R24, R24, R10.reuse, 9.9999997473787516356e-06 ;  /* 0x3727c5ac18187423 */ /* 0x080fe2000000000a */
[----:B---3--:R-:W-:Y:S01]  /*0670*/  FFMA R23, R23, R10, 9.9999997473787516356e-06 ;  /* 0x3727c5ac17177423 */ /* 0x008fe2000000000a */
[----:B------:R-:W-:Y:S01]  /*0680*/  FADD R6, R6, -R13 ;  /* 0x8000000d06067221 */ /* 0x000fe20000000000 */
[----:B-1----:R-:W-:-:S04]  /*0690*/  IMAD.WIDE R12, R12, 0x4, R28 ;  /* 0x000000040c0c7825 */ /* 0x002fc800078e021c */
[----:B------:R-:W-:Y:S01]  /*06a0*/  FADD R4, R4, -R20 ;  /* 0x8000001404047221 */ /* 0x000fe20000000000 */
[----:B------:R-:W-:Y:S01]  /*06b0*/  FADD R5, R5, -R14 ;  /* 0x8000000e05057221 */ /* 0x000fe20000000000 */
[-C--:B------:R-:W-:Y:S01]  /*06c0*/  FFMA R20, R27, R10.reuse, 9.9999997473787516356e-06 ;  /* 0x3727c5ac1b147423 */ /* 0x080fe2000000000a */
[-C--:B------:R-:W-:Y:S01]  /*06d0*/  FFMA R25, R25, R10.reuse, 9.9999997473787516356e-06 ;  /* 0x3727c5ac19197423 */ /* 0x080fe2000000000a */
[-C--:B------:R-:W-:Y:S02]  /*06e0*/  FFMA R22, R15, R10.reuse, 9.9999997473787516356e-06 ;  /* 0x3727c5ac0f167423 */ /* 0x080fe4000000000a */
[----:B------:R-:W2:Y:S01]  /*06f0*/  LDG.E.EL.128 R12, desc[UR4][R12.64] ;  /* 0x000000040c0c7981 */ /* 0x000ea2000c2e1d00 */
[----:B------:R-:W-:-:S03]  /*0700*/  FFMA R26, R26, R10, 9.9999997473787516356e-06 ;  /* 0x3727c5ac1a1a7423 */ /* 0x000fc6000000000a */
[----:B------:R-:W2:Y:S01]  /*0710*/  LDG.E.EL.128 R8, desc[UR4][R8.64] ;  /* 0x0000000408087981 */ /* 0x000ea2000c2e1d00 */
[----:B------:R-:W0:Y:S08]  /*0720*/  MUFU.RSQ R28, R19 ;  /* 0x00000013001c7308 */ /* 0x000e300000001400 */
[----:B------:R-:W1:Y:S08]  /*0730*/  MUFU.RSQ R30, R23 ;  /* 0x00000017001e7308 */ /* 0x000e700000001400 */
[----:B------:R-:W3:Y:S08]  /*0740*/  MUFU.RSQ R21, R21 ;  /* 0x0000001500157308 */ /* 0x000ef00000001400 */
[----:B------:R-:W4:Y:S08]  /*0750*/  MUFU.RSQ R27, R20 ;  /* 0x00000014001b7308 */ /* 0x000f300000001400 */
[----:B------:R-:W5:Y:S01]  /*0760*/  MUFU.RSQ R29, R22 ;  /* 0x00000016001d7308 */ /* 0x000f620000001400 */
[----:B------:R-:W-:Y:S01]  /*0770*/  FADD R7, R7, -R2 ;  /* 0x8000000207077221 */ /* 0x000fe20000000000 */
[----:B0-----:R-:W-:-:S02]  /*0780*/  FMUL R33, R28, R3 ;  /* 0x000000031c217220 */ /* 0x001fc40000400000 */
[----:B------:R-:W0:Y:S04]  /*0790*/  LDC.64 R2, c[0x0][0x238] ;  /* 0x00008e00ff027b82 */ /* 0x000e280000000a00 */
[----:B------:R-:W1:Y:S08]  /*07a0*/  MUFU.RSQ R31, R24 ;  /* 0x00000018001f7308 */ /* 0x000e700000001400 */
[----:B------:R-:W5:Y:S08]  /*07b0*/  MUFU.RSQ R32, R25 ;  /* 0x0000001900207308 */ /* 0x000f700000001400 */
[----:B------:R-:W5:Y:S01]  /*07c0*/  MUFU.RSQ R26, R26 ;  /* 0x0000001a001a7308 */ /* 0x000f620000001400 */
[----:B-1----:R-:W-:Y:S01]  /*07d0*/  FMUL R30, R30, R17 ;  /* 0x000000111e1e7220 */ /* 0x002fe20000400000 */
[----:B---3--:R-:W-:Y:S01]  /*07e0*/  FMUL R17, R21, R16 ;  /* 0x0000001015117220 */ /* 0x008fe20000400000 */
[----:B----4-:R-:W-:Y:S01]  /*07f0*/  FMUL R27, R27, R4 ;  /* 0x000000041b1b7220 */ /* 0x010fe20000400000 */
[----:B-----5:R-:W-:Y:S01]  /*0800*/  FMUL R29, R29, R6 ;  /* 0x000000061d1d7220 */ /* 0x020fe20000400000 */
[----:B------:R-:W-:Y:S01]  /*0810*/  FMUL R18, R31, R18 ;  /* 0x000000121f127220 */ /* 0x000fe20000400000 */
[----:B------:R-:W-:Y:S01]  /*0820*/  FMUL R32, R32, R5 ;  /* 0x0000000520207220 */ /* 0x000fe20000400000 */
[----:B------:R-:W-:Y:S01]  /*0830*/  FMUL R4, R26, R7 ;  /* 0x000000071a047220 */ /* 0x000fe20000400000 */
[----:B0-----:R-:W-:-:S04]  /*0840*/  IMAD.WIDE R2, R0, 0x4, R2 ;  /* 0x0000000400027825 */ /* 0x001fc800078e0202 */
[----:B--2---:R-:W-:Y:S01]  /*0850*/  FFMA R33, R8, R33, R12 ;  /* 0x0000002108217223 */ /* 0x004fe2000000000c */
[----:B------:R-:W-:Y:S01]  /*0860*/  FFMA R17, R10, R17, R14 ;  /* 0x000000110a117223 */ /* 0x000fe2000000000e */
[----:B------:R-:W-:Y:S01]  /*0870*/  FFMA R8, R8, R27, R12 ;  /* 0x0000001b08087223 */ /* 0x000fe2000000000c */
[----:B------:R-:W-:Y:S01]  /*0880*/  FFMA R10, R10, R29, R14 ;  /* 0x0000001d0a0a7223 */ /* 0x000fe2000000000e */
[----:B------:R-:W-:Y:S01]  /*0890*/  FFMA R30, R9, R30, R13 ;  /* 0x0000001e091e7223 */ /* 0x000fe2000000000d */
[----:B------:R-:W-:Y:S01]  /*08a0*/  FFMA R18, R11, R18, R15 ;  /* 0x000000120b127223 */ /* 0x000fe2000000000f */
[----:B------:R-:W-:Y:S01]  /*08b0*/  FFMA R9, R9, R32, R13 ;  /* 0x0000002009097223 */ /* 0x000fe2000000000d */
[----:B------:R-:W-:Y:S01]  /*08c0*/  FFMA R11, R11, R4, R15 ;  /* 0x000000040b0b7223 */ /* 0x000fe2000000000f */
[----:B------:R-:W-:Y:S02]  /*08d0*/  FSETP.GEU.AND P3, PT, R33, RZ, PT ;  /* 0x000000ff2100720b */ /* 0x000fe40003f6e000 */
[----:B------:R-:W-:-:S02]  /*08e0*/  FSETP.GEU.AND P1, PT, R8, RZ, PT ;  /* 0x000000ff0800720b */ /* 0x000fc40003f2e000 */
[----:B------:R-:W-:Y:S02]  /*08f0*/  FSETP.GEU.AND P2, PT, R17, RZ, PT ;  /* 0x000000ff1100720b */ /* 0x000fe40003f4e000 */
[----:B------:R-:W-:Y:S02]  /*0900*/  FSETP.GEU.AND P0, PT, R10, RZ, PT ;  /* 0x000000ff0a00720b */ /* 0x000fe40003f0e000 */
[----:B------:R-:W-:Y:S02]  /*0910*/  SEL R4, R33, RZ, P3 ;  /* 0x000000ff21047207 */ /* 0x000fe40001800000 */
[----:B------:R-:W-:Y:S02]  /*0920*/  SEL R8, R8, RZ, P1 ;  /* 0x000000ff08087207 */ /* 0x000fe40000800000 */
[----:B------:R-:W-:Y:S02]  /*0930*/  SEL R6, R17, RZ, P2 ;  /* 0x000000ff11067207 */ /* 0x000fe40001000000 */
[----:B------:R-:W-:-:S02]  /*0940*/  SEL R10, R10, RZ, P0 ;  /* 0x000000ff0a0a7207 */ /* 0x000fc40000000000 */
[----:B------:R-:W-:Y:S02]  /*0950*/  FSETP.GEU.AND P2, PT, R18, RZ, PT ;  /* 0x000000ff1200720b */ /* 0x000fe40003f4e000 */
[----:B------:R-:W-:Y:S02]  /*0960*/  FSETP.GEU.AND P3, PT, R30, RZ, PT ;  /* 0x000000ff1e00720b */ /* 0x000fe40003f6e000 */
[----:B------:R-:W-:Y:S02]  /*0970*/  FSETP.GEU.AND P1, PT, R9, RZ, PT ;  /* 0x000000ff0900720b */ /* 0x000fe40003f2e000 */
[----:B------:R-:W-:Y:S02]  /*0980*/  FSETP.GEU.AND P0, PT, R11, RZ, PT ;  /* 0x000000ff0b00720b */ /* 0x000fe40003f0e000 */
[----:B------:R-:W-:Y:S02]  /*0990*/  SEL R7, R18, RZ, P2 ;  /* 0x000000ff12077207 */ /* 0x000fe40001000000 */
[----:B------:R-:W-:-:S02]  /*09a0*/  SEL R5, R30, RZ, P3 ;  /* 0x000000ff1e057207 */ /* 0x000fc40001800000 */
[----:B------:R-:W-:Y:S02]  /*09b0*/  SEL R9, R9, RZ, P1 ;  /* 0x000000ff09097207 */ /* 0x000fe40000800000 */
[----:B------:R-:W-:Y:S01]  /*09c0*/  SEL R11, R11, RZ, P0 ;  /* 0x000000ff0b0b7207 */ /* 0x000fe20000000000 */
[----:B------:R-:W-:Y:S04]  /*09d0*/  STG.E.128 desc[UR4][R2.64], R4 ;  /* 0x0000000402007986 */ /* 0x000fe8000c101d04 */
[----:B------:R-:W-:Y:S01]  /*09e0*/  STG.E.128 desc[UR4][R2.64+0x800], R8 ;  /* 0x0008000802007986 */ /* 0x000fe2000c101d04 */
[----:B------:R-:W-:Y:S05]  /*09f0*/  EXIT ;  /* 0x000000000000794d */ /* 0x000fea0003800000 */
.L_x_0:
[----:B------:R-:W-:-:S00]  /*0a00*/  BRA `(.L_x_0) ;  /* 0xfffffffc00fc7947 */ /* 0x000fc0000383ffff */
[----:B------:R-:W-:-:S00]  /*0a10*/  NOP ;  /* 0x0000000000007918 */ /* 0x000fc00000000000 */
        /* <DEDUP_REMOVED lines=14> */
.L_x_1:


//--------------------- .nv.global.init           --------------------------
	.section	.nv.global.init,"aw",@progbits
.nv.global.init:
	.type		_$_str,@object
	.size		_$_str,(.L_0 - _$_str)
_$_str:
        /*0000*/ 	.byte	0x5f, 0x5f, 0x43, 0x55, 0x44, 0x41, 0x5f, 0x46, 0x54, 0x5a, 0x00
.L_0:


//--------------------- .nv.constant0.triton_poi_fused_native_group_norm_relu_7 --------------------------
	.section	.nv.constant0.triton_poi_fused_native_group_norm_relu_7,"a",@progbits
	.sectionflags	@""
	.align	4
.nv.constant0.triton_poi_fused_native_group_norm_relu_7:
	.zero		580
